//
// Generated by NVIDIA NVVM Compiler
//
// Compiler Build ID: CL-36424714
// Cuda compilation tools, release 13.0, V13.0.88
// Based on NVVM 20.0.0
//

.version 9.0
.target sm_100
.address_size 64

	// .globl	_Z6kernelPiiiiiiii

.visible .entry _Z6kernelPiiiiiiii(
	.param .u64 .ptr .align 1 _Z6kernelPiiiiiiii_param_0,
	.param .u32 _Z6kernelPiiiiiiii_param_1,
	.param .u32 _Z6kernelPiiiiiiii_param_2,
	.param .u32 _Z6kernelPiiiiiiii_param_3,
	.param .u32 _Z6kernelPiiiiiiii_param_4,
	.param .u32 _Z6kernelPiiiiiiii_param_5,
	.param .u32 _Z6kernelPiiiiiiii_param_6,
	.param .u32 _Z6kernelPiiiiiiii_param_7
)
{
	.reg .pred 	%p<11>;
	.reg .b32 	%r<91>;
	.reg .b64 	%rd<17>;

	ld.param.u64 	%rd3, [_Z6kernelPiiiiiiii_param_0];
	ld.param.u32 	%r37, [_Z6kernelPiiiiiiii_param_1];
	ld.param.u32 	%r38, [_Z6kernelPiiiiiiii_param_2];
	ld.param.u32 	%r39, [_Z6kernelPiiiiiiii_param_3];
	ld.param.u32 	%r41, [_Z6kernelPiiiiiiii_param_4];
	ld.param.u32 	%r40, [_Z6kernelPiiiiiiii_param_5];
	ld.param.u32 	%r42, [_Z6kernelPiiiiiiii_param_6];
	ld.param.u32 	%r43, [_Z6kernelPiiiiiiii_param_7];
	cvta.to.global.u64 	%rd1, %rd3;
	mov.u32 	%r45, %ntid.x;
	mov.u32 	%r46, %ctaid.x;
	mov.u32 	%r47, %tid.x;
	mad.lo.s32 	%r48, %r45, %r46, %r47;
	mov.u32 	%r49, %ntid.y;
	mov.u32 	%r50, %ctaid.y;
	mul.lo.s32 	%r1, %r49, %r50;
	mov.u32 	%r2, %tid.y;
	add.s32 	%r51, %r1, %r2;
	add.s32 	%r3, %r48, %r41;
	add.s32 	%r52, %r51, %r40;
	setp.ge.s32 	%p1, %r3, %r42;
	setp.ge.s32 	%p2, %r52, %r43;
	or.pred  	%p3, %p1, %p2;
	@%p3 bra 	$L__BB0_8;
	mul.lo.s32 	%r5, %r39, %r38;
	setp.lt.s32 	%p4, %r38, 1;
	setp.ge.s32 	%p5, %r5, %r37;
	or.pred  	%p6, %p4, %p5;
	@%p6 bra 	$L__BB0_8;
	mul.lo.s32 	%r6, %r3, %r37;
	add.s32 	%r53, %r6, %r52;
	mul.wide.s32 	%rd4, %r53, 4;
	add.s64 	%rd2, %rd1, %rd4;
	add.s32 	%r54, %r5, %r38;
	min.s32 	%r7, %r54, %r37;
	ld.global.u32 	%r85, [%rd2];
	add.s32 	%r55, %r5, 1;
	max.s32 	%r9, %r7, %r55;
	sub.s32 	%r56, %r9, %r5;
	and.b32  	%r10, %r56, 3;
	setp.eq.s32 	%p7, %r10, 0;
	mov.u32 	%r86, %r5;
	@%p7 bra 	$L__BB0_5;
	add.s32 	%r57, %r2, %r40;
	mad.lo.s32 	%r58, %r5, %r37, %r57;
	add.s32 	%r82, %r58, %r1;
	add.s32 	%r81, %r5, %r6;
	neg.s32 	%r80, %r10;
	mov.u32 	%r86, %r5;
$L__BB0_4:
	.pragma "nounroll";
	mul.wide.s32 	%rd5, %r81, 4;
	add.s64 	%rd6, %rd1, %rd5;
	ld.global.u32 	%r59, [%rd6];
	mul.wide.s32 	%rd7, %r82, 4;
	add.s64 	%rd8, %rd1, %rd7;
	ld.global.u32 	%r60, [%rd8];
	add.s32 	%r61, %r60, %r59;
	min.s32 	%r85, %r85, %r61;
	st.global.u32 	[%rd2], %r85;
	add.s32 	%r86, %r86, 1;
	add.s32 	%r82, %r82, %r37;
	add.s32 	%r81, %r81, 1;
	add.s32 	%r80, %r80, 1;
	setp.ne.s32 	%p8, %r80, 0;
	@%p8 bra 	$L__BB0_4;
$L__BB0_5:
	sub.s32 	%r62, %r5, %r9;
	setp.gt.u32 	%p9, %r62, -4;
	@%p9 bra 	$L__BB0_8;
	add.s32 	%r63, %r2, %r40;
	add.s32 	%r64, %r63, %r1;
	mad.lo.s32 	%r88, %r86, %r37, %r64;
	shl.b32 	%r27, %r37, 2;
	add.s32 	%r87, %r86, %r6;
	mul.wide.s32 	%rd13, %r37, 4;
$L__BB0_7:
	mul.wide.s32 	%rd9, %r87, 4;
	add.s64 	%rd10, %rd1, %rd9;
	ld.global.u32 	%r65, [%rd10];
	mul.wide.s32 	%rd11, %r88, 4;
	add.s64 	%rd12, %rd1, %rd11;
	ld.global.u32 	%r66, [%rd12];
	add.s32 	%r67, %r66, %r65;
	min.s32 	%r68, %r85, %r67;
	st.global.u32 	[%rd2], %r68;
	ld.global.u32 	%r69, [%rd10+4];
	add.s64 	%rd14, %rd12, %rd13;
	ld.global.u32 	%r70, [%rd14];
	add.s32 	%r71, %r70, %r69;
	min.s32 	%r72, %r68, %r71;
	st.global.u32 	[%rd2], %r72;
	ld.global.u32 	%r73, [%rd10+8];
	add.s64 	%rd15, %rd14, %rd13;
	ld.global.u32 	%r74, [%rd15];
	add.s32 	%r75, %r74, %r73;
	min.s32 	%r76, %r72, %r75;
	st.global.u32 	[%rd2], %r76;
	ld.global.u32 	%r77, [%rd10+12];
	add.s64 	%rd16, %rd15, %rd13;
	ld.global.u32 	%r78, [%rd16];
	add.s32 	%r79, %r78, %r77;
	min.s32 	%r85, %r76, %r79;
	st.global.u32 	[%rd2], %r85;
	add.s32 	%r86, %r86, 4;
	add.s32 	%r88, %r88, %r27;
	add.s32 	%r87, %r87, 4;
	setp.lt.s32 	%p10, %r86, %r7;
	@%p10 bra 	$L__BB0_7;
$L__BB0_8:
	ret;

}


// ===== COMPILED SASS (sm_100) =====

	.target	sm_100

	.elftype	@"ET_EXEC"


//--------------------- .note.nv.tkinfo           --------------------------
	.section	.note.nv.tkinfo,"",@"SHT_NOTE"
	.sectionflags	@"SHF_NOTE_NV_TKINFO"
	.tkinfo
        /*0018*/ 	.word	0x00000002
        /*0030*/ 	.string	""
        /*0030*/ 	.string	"ptxas"
        /*0030*/ 	.string	"Cuda compilation tools, release 13.0, V13.0.88"
        /*0030*/ 	.string	"Build cuda_13.0.r13.0/compiler.36424714_0"
        /*0030*/ 	.string	"-arch sm_100 -m 64 "



//--------------------- .note.nv.cuinfo           --------------------------
	.section	.note.nv.cuinfo,"",@"SHT_NOTE"
	.sectionflags	@"SHF_NOTE_NV_CUINFO"
        /*0018*/ 	.short	0x0002
        /*001a*/ 	.short	0x0064
        /*001c*/ 	.short	0x0082
	.zero		2


//--------------------- .nv.info                  --------------------------
	.section	.nv.info,"",@"SHT_CUDA_INFO"
	.align	4


	//----- nvinfo : EIATTR_REGCOUNT
	.align		4
        /*0000*/ 	.byte	0x04, 0x2f
        /*0002*/ 	.short	(.L_1 - .L_0)
	.align		4
.L_0:
        /*0004*/ 	.word	index@(_Z6kernelPiiiiiiii)
        /*0008*/ 	.word	0x0000001e


	//----- nvinfo : EIATTR_FRAME_SIZE
	.align		4
.L_1:
        /*000c*/ 	.byte	0x04, 0x11
        /*000e*/ 	.short	(.L_3 - .L_2)
	.align		4
.L_2:
        /*0010*/ 	.word	index@(_Z6kernelPiiiiiiii)
        /*0014*/ 	.word	0x00000000


	//----- nvinfo : EIATTR_MIN_STACK_SIZE
	.align		4
.L_3:
        /*0018*/ 	.byte	0x04, 0x12
        /*001a*/ 	.short	(.L_5 - .L_4)
	.align		4
.L_4:
        /*001c*/ 	.word	index@(_Z6kernelPiiiiiiii)
        /*0020*/ 	.word	0x00000000
.L_5:


//--------------------- .nv.compat                --------------------------
	.section	.nv.compat,"",@"SHT_CUDA_COMPAT_INFO"
	.align	4
        /*0000*/ 	.byte	0x02, 0x09, 0x00, 0x00, 0x02, 0x02, 0x01, 0x00, 0x02, 0x05, 0x05, 0x00, 0x03, 0x07, 0x01, 0x01
        /*0010*/ 	.byte	0x02, 0x03, 0x00, 0x00, 0x02, 0x06, 0x01, 0x00, 0x04, 0x0b, 0x08, 0x00, 0x09, 0x00, 0x00, 0x00
        /*0020*/ 	.byte	0x00, 0x00, 0x00, 0x00


//--------------------- .nv.info._Z6kernelPiiiiiiii --------------------------
	.section	.nv.info._Z6kernelPiiiiiiii,"",@"SHT_CUDA_INFO"
	.sectionflags	@""
	.align	4


	//----- nvinfo : EIATTR_CUDA_API_VERSION
	.align		4
        /*0000*/ 	.byte	0x04, 0x37
        /*0002*/ 	.short	(.L_7 - .L_6)
.L_6:
        /*0004*/ 	.word	0x00000082


	//----- nvinfo : EIATTR_KPARAM_INFO
	.align		4
.L_7:
        /*0008*/ 	.byte	0x04, 0x17
        /*000a*/ 	.short	(.L_9 - .L_8)
.L_8:
        /*000c*/ 	.word	0x00000000
        /*0010*/ 	.short	0x0007
        /*0012*/ 	.short	0x0020
        /*0014*/ 	.byte	0x00, 0xf0, 0x11, 0x00


	//----- nvinfo : EIATTR_KPARAM_INFO
	.align		4
.L_9:
        /*0018*/ 	.byte	0x04, 0x17
        /*001a*/ 	.short	(.L_11 - .L_10)
.L_10:
        /*001c*/ 	.word	0x00000000
        /*0020*/ 	.short	0x0006
        /*0022*/ 	.short	0x001c
        /*0024*/ 	.byte	0x00, 0xf0, 0x11, 0x00


	//----- nvinfo : EIATTR_KPARAM_INFO
	.align		4
.L_11:
        /*0028*/ 	.byte	0x04, 0x17
        /*002a*/ 	.short	(.L_13 - .L_12)
.L_12:
        /*002c*/ 	.word	0x00000000
        /*0030*/ 	.short	0x0005
        /*0032*/ 	.short	0x0018
        /*0034*/ 	.byte	0x00, 0xf0, 0x11, 0x00


	//----- nvinfo : EIATTR_KPARAM_INFO
	.align		4
.L_13:
        /*0038*/ 	.byte	0x04, 0x17
        /*003a*/ 	.short	(.L_15 - .L_14)
.L_14:
        /*003c*/ 	.word	0x00000000
        /*0040*/ 	.short	0x0004
        /*0042*/ 	.short	0x0014
        /*0044*/ 	.byte	0x00, 0xf0, 0x11, 0x00


	//----- nvinfo : EIATTR_KPARAM_INFO
	.align		4
.L_15:
        /*0048*/ 	.byte	0x04, 0x17
        /*004a*/ 	.short	(.L_17 - .L_16)
.L_16:
        /*004c*/ 	.word	0x00000000
        /*0050*/ 	.short	0x0003
        /*0052*/ 	.short	0x0010
        /*0054*/ 	.byte	0x00, 0xf0, 0x11, 0x00


	//----- nvinfo : EIATTR_KPARAM_INFO
	.align		4
.L_17:
        /*0058*/ 	.byte	0x04, 0x17
        /*005a*/ 	.short	(.L_19 - .L_18)
.L_18:
        /*005c*/ 	.word	0x00000000
        /*0060*/ 	.short	0x0002
        /*0062*/ 	.short	0x000c
        /*0064*/ 	.byte	0x00, 0xf0, 0x11, 0x00


	//----- nvinfo : EIATTR_KPARAM_INFO
	.align		4
.L_19:
        /*0068*/ 	.byte	0x04, 0x17
        /*006a*/ 	.short	(.L_21 - .L_20)
.L_20:
        /*006c*/ 	.word	0x00000000
        /*0070*/ 	.short	0x0001
        /*0072*/ 	.short	0x0008
        /*0074*/ 	.byte	0x00, 0xf0, 0x11, 0x00


	//----- nvinfo : EIATTR_KPARAM_INFO
	.align		4
.L_21:
        /*0078*/ 	.byte	0x04, 0x17
        /*007a*/ 	.short	(.L_23 - .L_22)
.L_22:
        /*007c*/ 	.word	0x00000000
        /*0080*/ 	.short	0x0000
        /*0082*/ 	.short	0x0000
        /*0084*/ 	.byte	0x00, 0xf5, 0x21, 0x00


	//----- nvinfo : EIATTR_SPARSE_MMA_MASK
	.align		4
.L_23:
        /*0088*/ 	.byte	0x03, 0x50
        /*008a*/ 	.short	0x0000


	//----- nvinfo : EIATTR_MAXREG_COUNT
	.align		4
        /*008c*/ 	.byte	0x03, 0x1b
        /*008e*/ 	.short	0x00ff


	//----- nvinfo : EIATTR_MERCURY_ISA_VERSION
	.align		4
        /*0090*/ 	.byte	0x03, 0x5f
        /*0092*/ 	.short	0x0101


	//----- nvinfo : EIATTR_VRC_CTA_INIT_COUNT
	.align		4
        /*0094*/ 	.byte	0x02, 0x4a
	.zero		1
	.zero		1


	//----- nvinfo : EIATTR_EXIT_INSTR_OFFSETS
	.align		4
        /*0098*/ 	.byte	0x04, 0x1c
        /*009a*/ 	.short	(.L_25 - .L_24)


	//   ....[0]....
.L_24:
        /*009c*/ 	.word	0x00000100


	//   ....[1]....
        /*00a0*/ 	.word	0x00000160


	//   ....[2]....
        /*00a4*/ 	.word	0x00000360


	//   ....[3]....
        /*00a8*/ 	.word	0x00000d20


	//   ....[4]....
        /*00ac*/ 	.word	0x00000e80


	//----- nvinfo : EIATTR_CBANK_PARAM_SIZE
	.align		4
.L_25:
        /*00b0*/ 	.byte	0x03, 0x19
        /*00b2*/ 	.short	0x0024


	//----- nvinfo : EIATTR_PARAM_CBANK
	.align		4
        /*00b4*/ 	.byte	0x04, 0x0a
        /*00b6*/ 	.short	(.L_27 - .L_26)
	.align		4
.L_26:
        /*00b8*/ 	.word	index@(.nv.constant0._Z6kernelPiiiiiiii)
        /*00bc*/ 	.short	0x0380
        /*00be*/ 	.short	0x0024


	//----- nvinfo : EIATTR_SW_WAR
	.align		4
.L_27:
        /*00c0*/ 	.byte	0x04, 0x36
        /*00c2*/ 	.short	(.L_29 - .L_28)
.L_28:
        /*00c4*/ 	.word	0x00000008
.L_29:


//--------------------- .nv.callgraph             --------------------------
	.section	.nv.callgraph,"",@"SHT_CUDA_CALLGRAPH"
	.align	4
	.sectionentsize	8
	.align		4
        /*0000*/ 	.word	0x00000000
	.align		4
        /*0004*/ 	.word	0xffffffff
	.align		4
        /*0008*/ 	.word	0x00000000
	.align		4
        /*000c*/ 	.word	0xfffffffe
	.align		4
        /*0010*/ 	.word	0x00000000
	.align		4
        /*0014*/ 	.word	0xfffffffd
	.align		4
        /*0018*/ 	.word	0x00000000
	.align		4
        /*001c*/ 	.word	0xfffffffc


//--------------------- .text._Z6kernelPiiiiiiii  --------------------------
	.section	.text._Z6kernelPiiiiiiii,"ax",@progbits
	.align	128
        .global         _Z6kernelPiiiiiiii
        .type           _Z6kernelPiiiiiiii,@function
        .size           _Z6kernelPiiiiiiii,(.L_x_6 - _Z6kernelPiiiiiiii)
        .other          _Z6kernelPiiiiiiii,@"STO_CUDA_ENTRY STV_DEFAULT"
_Z6kernelPiiiiiiii:
.text._Z6kernelPiiiiiiii:
[----:B------:R-:W-:Y:S01]  /*0000*/  LDC R1, c[0x0][0x37c] ;  /* 0x0000df00ff017b82 */ /* 0x000fe20000000800 */
[----:B------:R-:W0:Y:S07]  /*0010*/  S2R R11, SR_CTAID.X ;  /* 0x00000000000b7919 */ /* 0x000e2e0000002500 */
[----:B------:R-:W1:Y:S01]  /*0020*/  S2UR UR5, SR_CTAID.Y ;  /* 0x00000000000579c3 */ /* 0x000e620000002600 */
[----:B------:R-:W0:Y:S01]  /*0030*/  LDCU UR6, c[0x0][0x360] ;  /* 0x00006c00ff0677ac */ /* 0x000e220008000800 */
[----:B------:R-:W0:Y:S01]  /*0040*/  S2R R0, SR_TID.X ;  /* 0x0000000000007919 */ /* 0x000e220000002100 */
[----:B------:R-:W1:Y:S01]  /*0050*/  LDCU UR4, c[0x0][0x364] ;  /* 0x00006c80ff0477ac */ /* 0x000e620008000800 */
[----:B------:R-:W2:Y:S04]  /*0060*/  S2R R17, SR_TID.Y ;  /* 0x0000000000117919 */ /* 0x000ea80000002200 */
[----:B------:R-:W2:Y:S01]  /*0070*/  LDC.64 R8, c[0x0][0x398] ;  /* 0x0000e600ff087b82 */ /* 0x000ea20000000a00 */
[----:B------:R-:W3:Y:S01]  /*0080*/  LDCU UR7, c[0x0][0x394] ;  /* 0x00007280ff0777ac */ /* 0x000ee20008000800 */
[----:B------:R-:W4:Y:S01]  /*0090*/  LDCU UR8, c[0x0][0x3a0] ;  /* 0x00007400ff0877ac */ /* 0x000f220008000800 */
[----:B-1----:R-:W-:Y:S01]  /*00a0*/  UIMAD UR4, UR4, UR5, URZ ;  /* 0x00000005040472a4 */ /* 0x002fe2000f8e02ff */
[----:B0-----:R-:W-:-:S05]  /*00b0*/  IMAD R11, R11, UR6, R0 ;  /* 0x000000060b0b7c24 */ /* 0x001fca000f8e0200 */
[----:B--2---:R-:W-:Y:S01]  /*00c0*/  IADD3 R13, PT, PT, R8, UR4, R17 ;  /* 0x00000004080d7c10 */ /* 0x004fe2000fffe011 */
[----:B---3--:R-:W-:-:S03]  /*00d0*/  VIADD R11, R11, UR7 ;  /* 0x000000070b0b7c36 */ /* 0x008fc60008000000 */
[----:B----4-:R-:W-:-:S04]  /*00e0*/  ISETP.GE.AND P0, PT, R13, UR8, PT ;  /* 0x000000080d007c0c */ /* 0x010fc8000bf06270 */
[----:B------:R-:W-:-:S13]  /*00f0*/  ISETP.GE.OR P0, PT, R11, R9, P0 ;  /* 0x000000090b00720c */ /* 0x000fda0000706670 */
[----:B------:R-:W-:Y:S05]  /*0100*/  @P0 EXIT ;  /* 0x000000000000094d */ /* 0x000fea0003800000 */
[----:B------:R-:W0:Y:S01]  /*0110*/  LDC.64 R2, c[0x0][0x388] ;  /* 0x0000e200ff027b82 */ /* 0x000e220000000a00 */
[----:B------:R-:W0:Y:S02]  /*0120*/  LDCU UR5, c[0x0][0x390] ;  /* 0x00007200ff0577ac */ /* 0x000e240008000800 */
[----:B0-----:R-:W-:-:S05]  /*0130*/  IMAD R15, R3, UR5, RZ ;  /* 0x00000005030f7c24 */ /* 0x001fca000f8e02ff */
[----:B------:R-:W-:-:S04]  /*0140*/  ISETP.GE.AND P0, PT, R15, R2, PT ;  /* 0x000000020f00720c */ /* 0x000fc80003f06270 */
[----:B------:R-:W-:-:S13]  /*0150*/  ISETP.LT.OR P0, PT, R3, 0x1, P0 ;  /* 0x000000010300780c */ /* 0x000fda0000701670 */
[----:B------:R-:W-:Y:S05]  /*0160*/  @P0 EXIT ;  /* 0x000000000000094d */ /* 0x000fea0003800000 */
[----:B------:R-:W0:Y:S01]  /*0170*/  LDC.64 R4, c[0x0][0x380] ;  /* 0x0000e000ff047b82 */ /* 0x000e220000000a00 */
[----:B------:R-:W-:Y:S01]  /*0180*/  VIADDMNMX R0, R15, R3, R2, PT ;  /* 0x000000030f007246 */ /* 0x000fe20003800102 */
[----:B------:R-:W1:Y:S01]  /*0190*/  LDCU.64 UR6, c[0x0][0x358] ;  /* 0x00006b00ff0677ac */ /* 0x000e620008000a00 */
[----:B------:R-:W-:Y:S02]  /*01a0*/  IMAD R7, R11, R2, R13 ;  /* 0x000000020b077224 */ /* 0x000fe400078e020d */
[----:B------:R-:W-:-:S04]  /*01b0*/  VIADDMNMX R6, R15, 0x1, R0, !PT ;  /* 0x000000010f067846 */ /* 0x000fc80007800100 */
[C---:B------:R-:W-:Y:S01]  /*01c0*/  IADD3 R3, PT, PT, -R15.reuse, R6, RZ ;  /* 0x000000060f037210 */ /* 0x040fe20007ffe1ff */
[----:B------:R-:W-:-:S03]  /*01d0*/  IMAD.IADD R6, R15, 0x1, -R6 ;  /* 0x000000010f067824 */ /* 0x000fc600078e0a06 */
[----:B------:R-:W-:Y:S02]  /*01e0*/  LOP3.LUT P1, R10, R3, 0x3, RZ, 0xc0, !PT ;  /* 0x00000003030a7812 */ /* 0x000fe4000782c0ff */
[----:B------:R-:W-:Y:S02]  /*01f0*/  ISETP.GT.U32.AND P0, PT, R6, -0x4, PT ;  /* 0xfffffffc0600780c */ /* 0x000fe40003f04070 */
[----:B------:R-:W-:Y:S01]  /*0200*/  MOV R3, R15 ;  /* 0x0000000f00037202 */ /* 0x000fe20000000f00 */
[----:B0-----:R-:W-:-:S05]  /*0210*/  IMAD.WIDE R6, R7, 0x4, R4 ;  /* 0x0000000407067825 */ /* 0x001fca00078e0204 */
[----:B-1----:R0:W5:Y:S03]  /*0220*/  LDG.E R9, desc[UR6][R6.64] ;  /* 0x0000000606097981 */ /* 0x002166000c1e1900 */
[----:B------:R-:W-:Y:S05]  /*0230*/  @!P1 BRA `(.L_x_0) ;  /* 0x0000000000489947 */ /* 0x000fea0003800000 */
[----:B------:R-:W-:Y:S01]  /*0240*/  IMAD.IADD R8, R17, 0x1, R8 ;  /* 0x0000000111087824 */ /* 0x000fe200078e0208 */
[----:B------:R-:W-:Y:S01]  /*0250*/  IADD3 R10, PT, PT, -R10, RZ, RZ ;  /* 0x000000ff0a0a7210 */ /* 0x000fe20007ffe1ff */
[-CC-:B------:R-:W-:Y:S02]  /*0260*/  IMAD R21, R11, R2.reuse, R15.reuse ;  /* 0x000000020b157224 */ /* 0x180fe400078e020f */
[----:B------:R-:W-:Y:S02]  /*0270*/  IMAD R8, R15, R2, R8 ;  /* 0x000000020f087224 */ /* 0x000fe400078e0208 */
[----:B------:R-:W-:-:S03]  /*0280*/  IMAD.MOV.U32 R3, RZ, RZ, R15 ;  /* 0x000000ffff037224 */ /* 0x000fc600078e000f */
[----:B------:R-:W-:-:S07]  /*0290*/  IADD3 R19, PT, PT, R8, UR4, RZ ;  /* 0x0000000408137c10 */ /* 0x000fce000fffe0ff */
.L_x_1:
[----:B------:R-:W-:-:S04]  /*02a0*/  IMAD.WIDE R14, R21, 0x4, R4 ;  /* 0x00000004150e7825 */ /* 0x000fc800078e0204 */
[----:B------:R-:W-:Y:S02]  /*02b0*/  IMAD.WIDE R16, R19, 0x4, R4 ;  /* 0x0000000413107825 */ /* 0x000fe400078e0204 */
[----:B------:R-:W2:Y:S04]  /*02c0*/  LDG.E R14, desc[UR6][R14.64] ;  /* 0x000000060e0e7981 */ /* 0x000ea8000c1e1900 */
[----:B------:R-:W2:Y:S01]  /*02d0*/  LDG.E R16, desc[UR6][R16.64] ;  /* 0x0000000610107981 */ /* 0x000ea2000c1e1900 */
[----:B------:R-:W-:Y:S01]  /*02e0*/  VIADD R10, R10, 0x1 ;  /* 0x000000010a0a7836 */ /* 0x000fe20000000000 */
[----:B------:R-:W-:Y:S01]  /*02f0*/  IADD3 R3, PT, PT, R3, 0x1, RZ ;  /* 0x0000000103037810 */ /* 0x000fe20007ffe0ff */
[----:B------:R-:W-:Y:S01]  /*0300*/  IMAD.IADD R19, R19, 0x1, R2 ;  /* 0x0000000113137824 */ /* 0x000fe200078e0202 */
[----:B------:R-:W-:-:S02]  /*0310*/  IADD3 R21, PT, PT, R21, 0x1, RZ ;  /* 0x0000000115157810 */ /* 0x000fc40007ffe0ff */
[----:B------:R-:W-:Y:S02]  /*0320*/  ISETP.NE.AND P1, PT, R10, RZ, PT ;  /* 0x000000ff0a00720c */ /* 0x000fe40003f25270 */
[----:B-12--5:R-:W-:-:S05]  /*0330*/  VIADDMNMX R9, R16, R14, R9, PT ;  /* 0x0000000e10097246 */ /* 0x026fca0003800109 */
[----:B------:R1:W-:Y:S06]  /*0340*/  STG.E desc[UR6][R6.64], R9 ;  /* 0x0000000906007986 */ /* 0x0003ec000c101906 */
[----:B------:R-:W-:Y:S05]  /*0350*/  @P1 BRA `(.L_x_1) ;  /* 0xfffffffc00d01947 */ /* 0x000fea000383ffff */
.L_x_0:
[----:B------:R-:W-:Y:S05]  /*0360*/  @P0 EXIT ;  /* 0x000000000000094d */ /* 0x000fea0003800000 */
[----:B------:R-:W-:Y:S01]  /*0370*/  IMAD.IADD R8, R0, 0x1, -R3 ;  /* 0x0000000100087824 */ /* 0x000fe200078e0a03 */
[----:B------:R-:W-:Y:S01]  /*0380*/  PLOP3.LUT P0, PT, PT, PT, PT, 0x80, 0x8 ;  /* 0x000000000008781c */ /* 0x000fe20003f0f070 */
[-C--:B------:R-:W-:Y:S02]  /*0390*/  IMAD R13, R3, R2.reuse, R13 ;  /* 0x00000002030d7224 */ /* 0x080fe400078e020d */
[----:B------:R-:W-:Y:S01]  /*03a0*/  IMAD R11, R11, R2, R3 ;  /* 0x000000020b0b7224 */ /* 0x000fe200078e0203 */
[----:B------:R-:W-:-:S13]  /*03b0*/  ISETP.GT.AND P1, PT, R8, 0xc, PT ;  /* 0x0000000c0800780c */ /* 0x000fda0003f24270 */
[----:B------:R-:W-:Y:S05]  /*03c0*/  @!P1 BRA `(.L_x_2) ;  /* 0x0000000400849947 */ /* 0x000fea0003800000 */
[----:B------:R-:W-:Y:S02]  /*03d0*/  PLOP3.LUT P0, PT, PT, PT, PT, 0x8, 0x80 ;  /* 0x000000000080781c */ /* 0x000fe40003f0e170 */
[----:B------:R-:W-:-:S11]  /*03e0*/  IADD3 R8, PT, PT, R0, -0xc, RZ ;  /* 0xfffffff400087810 */ /* 0x000fd60007ffe0ff */
.L_x_3:
[----:B------:R-:W-:-:S04]  /*03f0*/  IMAD.WIDE R14, R11, 0x4, R4 ;  /* 0x000000040b0e7825 */ /* 0x000fc800078e0204 */
[----:B------:R-:W-:Y:S01]  /*0400*/  IMAD.WIDE R16, R13, 0x4, R4 ;  /* 0x000000040d107825 */ /* 0x000fe200078e0204 */
[----:B------:R-:W1:Y:S04]  /*0410*/  LDG.E R10, desc[UR6][R14.64] ;  /* 0x000000060e0a7981 */ /* 0x000e68000c1e1900 */
[----:B------:R-:W1:Y:S01]  /*0420*/  LDG.E R12, desc[UR6][R16.64] ;  /* 0x00000006100c7981 */ /* 0x000e62000c1e1900 */
[----:B------:R-:W-:Y:S01]  /*0430*/  IMAD.WIDE R18, R2, 0x4, R16 ;  /* 0x0000000402127825 */ /* 0x000fe200078e0210 */
[----:B-12--5:R-:W-:-:S05]  /*0440*/  VIADDMNMX R9, R12, R10, R9, PT ;  /* 0x0000000a0c097246 */ /* 0x026fca0003800109 */
[----:B------:R1:W-:Y:S04]  /*0450*/  STG.E desc[UR6][R6.64], R9 ;  /* 0x0000000906007986 */ /* 0x0003e8000c101906 */
[----:B------:R-:W2:Y:S04]  /*0460*/  LDG.E R10, desc[UR6][R14.64+0x4] ;  /* 0x000004060e0a7981 */ /* 0x000ea8000c1e1900 */
[----:B------:R-:W2:Y:S01]  /*0470*/  LDG.E R12, desc[UR6][R18.64] ;  /* 0x00000006120c7981 */ /* 0x000ea2000c1e1900 */
[----:B------:R-:W-:Y:S01]  /*0480*/  IMAD.WIDE R20, R2, 0x4, R18 ;  /* 0x0000000402147825 */ /* 0x000fe200078e0212 */
[----:B--2---:R-:W-:-:S05]  /*0490*/  VIADDMNMX R23, R12, R10, R9, PT ;  /* 0x0000000a0c177246 */ /* 0x004fca0003800109 */
[----:B------:R2:W-:Y:S04]  /*04a0*/  STG.E desc[UR6][R6.64], R23 ;  /* 0x0000001706007986 */ /* 0x0005e8000c101906 */
[----:B------:R-:W3:Y:S04]  /*04b0*/  LDG.E R10, desc[UR6][R14.64+0x8] ;  /* 0x000008060e0a7981 */ /* 0x000ee8000c1e1900 */
[----:B------:R-:W3:Y:S01]  /*04c0*/  LDG.E R12, desc[UR6][R20.64] ;  /* 0x00000006140c7981 */ /* 0x000ee2000c1e1900 */
[----:B------:R-:W-:Y:S01]  /*04d0*/  IMAD.WIDE R16, R2, 0x4, R20 ;  /* 0x0000000402107825 */ /* 0x000fe200078e0214 */
[----:B---3--:R-:W-:-:S05]  /*04e0*/  VIADDMNMX R25, R12, R10, R23, PT ;  /* 0x0000000a0c197246 */ /* 0x008fca0003800117 */
[----:B------:R3:W-:Y:S04]  /*04f0*/  STG.E desc[UR6][R6.64], R25 ;  /* 0x0000001906007986 */ /* 0x0007e8000c101906 */
[----:B------:R-:W4:Y:S04]  /*0500*/  LDG.E R10, desc[UR6][R14.64+0xc] ;  /* 0x00000c060e0a7981 */ /* 0x000f28000c1e1900 */
[----:B------:R-:W4:Y:S01]  /*0510*/  LDG.E R16, desc[UR6][R16.64] ;  /* 0x0000000610107981 */ /* 0x000f22000c1e1900 */
[----:B------:R-:W-:Y:S01]  /*0520*/  VIADD R19, R11, 0x4 ;  /* 0x000000040b137836 */ /* 0x000fe20000000000 */
[----:B-1----:R-:W-:-:S03]  /*0530*/  LEA R9, R2, R13, 0x2 ;  /* 0x0000000d02097211 */ /* 0x002fc600078e10ff */
[----:B------:R-:W-:-:S04]  /*0540*/  IMAD.WIDE R12, R19, 0x4, R4 ;  /* 0x00000004130c7825 */ /* 0x000fc800078e0204 */
[----:B------:R-:W-:Y:S01]  /*0550*/  IMAD.WIDE R18, R9, 0x4, R4 ;  /* 0x0000000409127825 */ /* 0x000fe200078e0204 */
[----:B----4-:R-:W-:-:S05]  /*0560*/  VIADDMNMX R27, R16, R10, R25, PT ;  /* 0x0000000a101b7246 */ /* 0x010fca0003800119 */
[----:B------:R-:W-:Y:S04]  /*0570*/  STG.E desc[UR6][R6.64], R27 ;  /* 0x0000001b06007986 */ /* 0x000fe8000c101906 */
[----:B------:R-:W4:Y:S04]  /*0580*/  LDG.E R10, desc[UR6][R12.64] ;  /* 0x000000060c0a7981 */ /* 0x000f28000c1e1900 */
[----:B------:R-:W4:Y:S01]  /*0590*/  LDG.E R20, desc[UR6][R18.64] ;  /* 0x0000000612147981 */ /* 0x000f22000c1e1900 */
[----:B------:R-:W-:Y:S01]  /*05a0*/  IMAD.WIDE R14, R2, 0x4, R18 ;  /* 0x00000004020e7825 */ /* 0x000fe200078e0212 */
[----:B----4-:R-:W-:-:S05]  /*05b0*/  VIADDMNMX R21, R20, R10, R27, PT ;  /* 0x0000000a14157246 */ /* 0x010fca000380011b */
[----:B------:R1:W-:Y:S04]  /*05c0*/  STG.E desc[UR6][R6.64], R21 ;  /* 0x0000001506007986 */ /* 0x0003e8000c101906 */
[----:B------:R-:W2:Y:S04]  /*05d0*/  LDG.E R10, desc[UR6][R12.64+0x4] ;  /* 0x000004060c0a7981 */ /* 0x000ea8000c1e1900 */
[----:B------:R-:W2:Y:S02]  /*05e0*/  LDG.E R16, desc[UR6][R14.64] ;  /* 0x000000060e107981 */ /* 0x000ea4000c1e1900 */
[----:B--2---:R-:W-:Y:S01]  /*05f0*/  VIADDMNMX R23, R16, R10, R21, PT ;  /* 0x0000000a10177246 */ /* 0x004fe20003800115 */
[----:B------:R-:W-:-:S04]  /*0600*/  IMAD.WIDE R16, R2, 0x4, R14 ;  /* 0x0000000402107825 */ /* 0x000fc800078e020e */
        /* <DEDUP_REMOVED lines=8> */
[----:B------:R-:W-:Y:S01]  /*0690*/  LEA R9, R2, R9, 0x2 ;  /* 0x0000000902097211 */ /* 0x000fe200078e10ff */
[----:B------:R-:W-:-:S04]  /*06a0*/  VIADD R15, R11, 0x8 ;  /* 0x000000080b0f7836 */ /* 0x000fc80000000000 */
[----:B------:R-:W-:-:S04]  /*06b0*/  IMAD.WIDE R14, R15, 0x4, R4 ;  /* 0x000000040f0e7825 */ /* 0x000fc800078e0204 */
[----:B-1----:R-:W-:Y:S01]  /*06c0*/  IMAD.WIDE R20, R9, 0x4, R4 ;  /* 0x0000000409147825 */ /* 0x002fe200078e0204 */
        /* <DEDUP_REMOVED lines=20> */
[----:B-1----:R-:W-:-:S04]  /*0810*/  VIADD R17, R11, 0xc ;  /* 0x0000000c0b117836 */ /* 0x002fc80000000000 */
[----:B------:R-:W-:-:S04]  /*0820*/  IMAD.WIDE R16, R17, 0x4, R4 ;  /* 0x0000000411107825 */ /* 0x000fc800078e0204 */
[----:B--2---:R-:W-:Y:S01]  /*0830*/  IMAD.WIDE R22, R13, 0x4, R4 ;  /* 0x000000040d167825 */ /* 0x004fe200078e0204 */
[----:B----4-:R-:W-:-:S05]  /*0840*/  VIADDMNMX R9, R20, R10, R25, PT ;  /* 0x0000000a14097246 */ /* 0x010fca0003800119 */
[----:B------:R1:W-:Y:S04]  /*0850*/  STG.E desc[UR6][R6.64], R9 ;  /* 0x0000000906007986 */ /* 0x0003e8000c101906 */
[----:B------:R-:W3:Y:S04]  /*0860*/  LDG.E R10, desc[UR6][R16.64] ;  /* 0x00000006100a7981 */ /* 0x000ee8000c1e1900 */
[----:B------:R-:W3:Y:S01]  /*0870*/  LDG.E R12, desc[UR6][R22.64] ;  /* 0x00000006160c7981 */ /* 0x000ee2000c1e1900 */
[----:B------:R-:W-:Y:S01]  /*0880*/  IMAD.WIDE R14, R2, 0x4, R22 ;  /* 0x00000004020e7825 */ /* 0x000fe200078e0216 */
[----:B---3--:R-:W-:-:S05]  /*0890*/  VIADDMNMX R25, R12, R10, R9, PT ;  /* 0x0000000a0c197246 */ /* 0x008fca0003800109 */
[----:B------:R2:W-:Y:S04]  /*08a0*/  STG.E desc[UR6][R6.64], R25 ;  /* 0x0000001906007986 */ /* 0x0005e8000c101906 */
[----:B------:R-:W3:Y:S04]  /*08b0*/  LDG.E R10, desc[UR6][R16.64+0x4] ;  /* 0x00000406100a7981 */ /* 0x000ee8000c1e1900 */
[----:B------:R-:W3:Y:S01]  /*08c0*/  LDG.E R12, desc[UR6][R14.64] ;  /* 0x000000060e0c7981 */ /* 0x000ee2000c1e1900 */
[----:B------:R-:W-:Y:S01]  /*08d0*/  IMAD.WIDE R18, R2, 0x4, R14 ;  /* 0x0000000402127825 */ /* 0x000fe200078e020e */
[----:B---3--:R-:W-:-:S05]  /*08e0*/  VIADDMNMX R27, R12, R10, R25, PT ;  /* 0x0000000a0c1b7246 */ /* 0x008fca0003800119 */
[----:B------:R2:W-:Y:S04]  /*08f0*/  STG.E desc[UR6][R6.64], R27 ;  /* 0x0000001b06007986 */ /* 0x0005e8000c101906 */
[----:B------:R-:W3:Y:S04]  /*0900*/  LDG.E R10, desc[UR6][R16.64+0x8] ;  /* 0x00000806100a7981 */ /* 0x000ee8000c1e1900 */
[----:B-1----:R-:W3:Y:S01]  /*0910*/  LDG.E R9, desc[UR6][R18.64] ;  /* 0x0000000612097981 */ /* 0x002ee2000c1e1900 */
[----:B------:R-:W-:-:S04]  /*0920*/  IMAD.WIDE R20, R2, 0x4, R18 ;  /* 0x0000000402147825 */ /* 0x000fc800078e0212 */
[----:B------:R-:W-:Y:S01]  /*0930*/  VIADD R3, R3, 0x10 ;  /* 0x0000001003037836 */ /* 0x000fe20000000000 */
[----:B---3--:R-:W-:-:S05]  /*0940*/  VIADDMNMX R23, R9, R10, R27, PT ;  /* 0x0000000a09177246 */ /* 0x008fca000380011b */
[----:B------:R2:W-:Y:S04]  /*0950*/  STG.E desc[UR6][R6.64], R23 ;  /* 0x0000001706007986 */ /* 0x0005e8000c101906 */
[----:B------:R-:W3:Y:S04]  /*0960*/  LDG.E R10, desc[UR6][R16.64+0xc] ;  /* 0x00000c06100a7981 */ /* 0x000ee8000c1e1900 */
[----:B------:R-:W3:Y:S01]  /*0970*/  LDG.E R20, desc[UR6][R20.64] ;  /* 0x0000000614147981 */ /* 0x000ee2000c1e1900 */
[----:B------:R-:W-:Y:S01]  /*0980*/  ISETP.GE.AND P1, PT, R3, R8, PT ;  /* 0x000000080300720c */ /* 0x000fe20003f26270 */
[----:B------:R-:W-:Y:S01]  /*0990*/  IMAD R13, R2, 0x4, R13 ;  /* 0x00000004020d7824 */ /* 0x000fe200078e020d */
[----:B------:R-:W-:-:S02]  /*09a0*/  IADD3 R11, PT, PT, R11, 0x10, RZ ;  /* 0x000000100b0b7810 */ /* 0x000fc40007ffe0ff */
[----:B---3--:R-:W-:-:S05]  /*09b0*/  VIADDMNMX R9, R20, R10, R23, PT ;  /* 0x0000000a14097246 */ /* 0x008fca0003800117 */
[----:B------:R2:W-:Y:S04]  /*09c0*/  STG.E desc[UR6][R6.64], R9 ;  /* 0x0000000906007986 */ /* 0x0005e8000c101906 */
[----:B------:R-:W-:Y:S05]  /*09d0*/  @!P1 BRA `(.L_x_3) ;  /* 0xfffffff800849947 */ /* 0x000fea000383ffff */
.L_x_2:
[----:B------:R-:W-:-:S04]  /*09e0*/  IADD3 R8, PT, PT, R0, -R3, RZ ;  /* 0x8000000300087210 */ /* 0x000fc80007ffe0ff */
[----:B------:R-:W-:-:S13]  /*09f0*/  ISETP.GT.AND P1, PT, R8, 0x4, PT ;  /* 0x000000040800780c */ /* 0x000fda0003f24270 */
[----:B------:R-:W-:Y:S05]  /*0a00*/  @!P1 BRA `(.L_x_4) ;  /* 0x0000000000c09947 */ /* 0x000fea0003800000 */
[----:B------:R-:W-:-:S04]  /*0a10*/  IMAD.WIDE R14, R11, 0x4, R4 ;  /* 0x000000040b0e7825 */ /* 0x000fc800078e0204 */
[----:B------:R-:W-:Y:S01]  /*0a20*/  IMAD.WIDE R16, R13, 0x4, R4 ;  /* 0x000000040d107825 */ /* 0x000fe200078e0204 */
[----:B------:R-:W2:Y:S04]  /*0a30*/  LDG.E R8, desc[UR6][R14.64] ;  /* 0x000000060e087981 */ /* 0x000ea8000c1e1900 */
[----:B------:R-:W2:Y:S02]  /*0a40*/  LDG.E R10, desc[UR6][R16.64] ;  /* 0x00000006100a7981 */ /* 0x000ea4000c1e1900 */
[----:B--2--5:R-:W-:Y:S01]  /*0a50*/  VIADDMNMX R23, R10, R8, R9, PT ;  /* 0x000000080a177246 */ /* 0x024fe20003800109 */
[----:B-1----:R-:W-:-:S04]  /*0a60*/  IMAD.WIDE R8, R2, 0x4, R16 ;  /* 0x0000000402087825 */ /* 0x002fc800078e0210 */
        /* <DEDUP_REMOVED lines=11> */
[----:B------:R-:W1:Y:S04]  /*0b20*/  LDG.E R10, desc[UR6][R14.64+0xc] ;  /* 0x00000c060e0a7981 */ /* 0x000e68000c1e1900 */
[----:B------:R-:W1:Y:S01]  /*0b30*/  LDG.E R20, desc[UR6][R20.64] ;  /* 0x0000000614147981 */ /* 0x000e62000c1e1900 */
[----:B------:R-:W-:Y:S01]  /*0b40*/  LEA R13, R2, R13, 0x2 ;  /* 0x0000000d020d7211 */ /* 0x000fe200078e10ff */
[----:B------:R-:W-:-:S04]  /*0b50*/  VIADD R17, R11, 0x4 ;  /* 0x000000040b117836 */ /* 0x000fc80000000000 */
[----:B------:R-:W-:-:S04]  /*0b60*/  IMAD.WIDE R16, R17, 0x4, R4 ;  /* 0x0000000411107825 */ /* 0x000fc800078e0204 */
[----:B------:R-:W-:Y:S01]  /*0b70*/  IMAD.WIDE R8, R13, 0x4, R4 ;  /* 0x000000040d087825 */ /* 0x000fe200078e0204 */
[----:B-1----:R-:W-:-:S05]  /*0b80*/  VIADDMNMX R23, R20, R10, R27, PT ;  /* 0x0000000a14177246 */ /* 0x002fca000380011b */
        /* <DEDUP_REMOVED lines=13> */
[----:B------:R-:W-:Y:S01]  /*0c60*/  IMAD.WIDE R20, R2, 0x4, R18 ;  /* 0x0000000402147825 */ /* 0x000fe200078e0212 */
[----:B-1----:R-:W-:-:S05]  /*0c70*/  VIADDMNMX R23, R12, R10, R27, PT ;  /* 0x0000000a0c177246 */ /* 0x002fca000380011b */
[----:B------:R4:W-:Y:S04]  /*0c80*/  STG.E desc[UR6][R6.64], R23 ;  /* 0x0000001706007986 */ /* 0x0009e8000c101906 */
[----:B------:R-:W2:Y:S04]  /*0c90*/  LDG.E R8, desc[UR6][R16.64+0xc] ;  /* 0x00000c0610087981 */ /* 0x000ea8000c1e1900 */
[----:B------:R-:W2:Y:S01]  /*0ca0*/  LDG.E R20, desc[UR6][R20.64] ;  /* 0x0000000614147981 */ /* 0x000ea2000c1e1900 */
[----:B------:R-:W-:Y:S01]  /*0cb0*/  PLOP3.LUT P0, PT, PT, PT, PT, 0x8, 0x80 ;  /* 0x000000000080781c */ /* 0x000fe20003f0e170 */
[----:B------:R-:W-:Y:S01]  /*0cc0*/  VIADD R3, R3, 0x8 ;  /* 0x0000000803037836 */ /* 0x000fe20000000000 */
[----:B------:R-:W-:Y:S01]  /*0cd0*/  LEA R13, R2, R13, 0x2 ;  /* 0x0000000d020d7211 */ /* 0x000fe200078e10ff */
[----:B------:R-:W-:Y:S01]  /*0ce0*/  VIADD R11, R11, 0x8 ;  /* 0x000000080b0b7836 */ /* 0x000fe20000000000 */
[----:B--2---:R-:W-:-:S05]  /*0cf0*/  VIADDMNMX R9, R20, R8, R23, PT ;  /* 0x0000000814097246 */ /* 0x004fca0003800117 */
[----:B------:R4:W-:Y:S04]  /*0d00*/  STG.E desc[UR6][R6.64], R9 ;  /* 0x0000000906007986 */ /* 0x0009e8000c101906 */
.L_x_4:
[----:B------:R-:W-:-:S13]  /*0d10*/  ISETP.LT.OR P0, PT, R3, R0, P0 ;  /* 0x000000000300720c */ /* 0x000fda0000701670 */
[----:B------:R-:W-:Y:S05]  /*0d20*/  @!P0 EXIT ;  /* 0x000000000000894d */ /* 0x000fea0003800000 */
[----:B------:R-:W-:-:S04]  /*0d30*/  IMAD.WIDE R10, R11, 0x4, R4 ;  /* 0x000000040b0a7825 */ /* 0x000fc800078e0204 */
[----:B------:R-:W-:Y:S01]  /*0d40*/  IMAD.WIDE R4, R13, 0x4, R4 ;  /* 0x000000040d047825 */ /* 0x000fe200078e0204 */
[----:B------:R-:W3:Y:S04]  /*0d50*/  LDG.E R0, desc[UR6][R10.64] ;  /* 0x000000060a007981 */ /* 0x000ee8000c1e1900 */
[----:B------:R-:W3:Y:S02]  /*0d60*/  LDG.E R3, desc[UR6][R4.64] ;  /* 0x0000000604037981 */ /* 0x000ee4000c1e1900 */
[----:B---3-5:R-:W-:Y:S01]  /*0d70*/  VIADDMNMX R15, R3, R0, R9, PT ;  /* 0x00000000030f7246 */ /* 0x028fe20003800109 */
[----:B-12-4-:R-:W-:-:S04]  /*0d80*/  IMAD.WIDE R8, R2, 0x4, R4 ;  /* 0x0000000402087825 */ /* 0x016fc800078e0204 */
[----:B------:R-:W-:Y:S04]  /*0d90*/  STG.E desc[UR6][R6.64], R15 ;  /* 0x0000000f06007986 */ /* 0x000fe8000c101906 */
[----:B------:R-:W2:Y:S04]  /*0da0*/  LDG.E R0, desc[UR6][R10.64+0x4] ;  /* 0x000004060a007981 */ /* 0x000ea8000c1e1900 */
[----:B------:R-:W2:Y:S01]  /*0db0*/  LDG.E R3, desc[UR6][R8.64] ;  /* 0x0000000608037981 */ /* 0x000ea2000c1e1900 */
[----:B------:R-:W-:Y:S01]  /*0dc0*/  IMAD.WIDE R12, R2, 0x4, R8 ;  /* 0x00000004020c7825 */ /* 0x000fe200078e0208 */
[----:B--2---:R-:W-:-:S05]  /*0dd0*/  VIADDMNMX R17, R3, R0, R15, PT ;  /* 0x0000000003117246 */ /* 0x004fca000380010f */
[----:B------:R-:W-:Y:S04]  /*0de0*/  STG.E desc[UR6][R6.64], R17 ;  /* 0x0000001106007986 */ /* 0x000fe8000c101906 */
[----:B------:R-:W2:Y:S04]  /*0df0*/  LDG.E R0, desc[UR6][R10.64+0x8] ;  /* 0x000008060a007981 */ /* 0x000ea8000c1e1900 */
[----:B------:R-:W2:Y:S02]  /*0e00*/  LDG.E R3, desc[UR6][R12.64] ;  /* 0x000000060c037981 */ /* 0x000ea4000c1e1900 */
[----:B--2---:R-:W-:Y:S01]  /*0e10*/  VIADDMNMX R5, R3, R0, R17, PT ;  /* 0x0000000003057246 */ /* 0x004fe20003800111 */
[----:B------:R-:W-:-:S04]  /*0e20*/  IMAD.WIDE R2, R2, 0x4, R12 ;  /* 0x0000000402027825 */ /* 0x000fc800078e020c */
[----:B------:R-:W-:Y:S04]  /*0e30*/  STG.E desc[UR6][R6.64], R5 ;  /* 0x0000000506007986 */ /* 0x000fe8000c101906 */
[----:B------:R-:W2:Y:S04]  /*0e40*/  LDG.E R0, desc[UR6][R10.64+0xc] ;  /* 0x00000c060a007981 */ /* 0x000ea8000c1e1900 */
[----:B------:R-:W2:Y:S02]  /*0e50*/  LDG.E R2, desc[UR6][R2.64] ;  /* 0x0000000602027981 */ /* 0x000ea4000c1e1900 */
[----:B--2---:R-:W-:-:S05]  /*0e60*/  VIADDMNMX R9, R2, R0, R5, PT ;  /* 0x0000000002097246 */ /* 0x004fca0003800105 */
[----:B------:R-:W-:Y:S01]  /*0e70*/  STG.E desc[UR6][R6.64], R9 ;  /* 0x0000000906007986 */ /* 0x000fe2000c101906 */
[----:B------:R-:W-:Y:S05]  /*0e80*/  EXIT ;  /* 0x000000000000794d */ /* 0x000fea0003800000 */
.L_x_5:
[----:B------:R-:W-:-:S00]  /*0e90*/  BRA `(.L_x_5) ;  /* 0xfffffffc00fc7947 */ /* 0x000fc0000383ffff */
[----:B------:R-:W-:-:S00]  /*0ea0*/  NOP ;  /* 0x0000000000007918 */ /* 0x000fc00000000000 */
        /* <DEDUP_REMOVED lines=13> */
.L_x_6:


//--------------------- .nv.shared.reserved.0     --------------------------
	.section	.nv.shared.reserved.0,"aw",@nobits
	.weak		__nv_reservedSMEM_offset_0_alias
	.size		__nv_reservedSMEM_offset_0_alias, 0, 64
	.other		__nv_reservedSMEM_offset_0_alias,@"STO_CUDA_RESERVED_SHARED STV_DEFAULT"
__nv_reservedSMEM_offset_0_alias:
	.zero		0
	.zero		64


//--------------------- .nv.constant0._Z6kernelPiiiiiiii --------------------------
	.section	.nv.constant0._Z6kernelPiiiiiiii,"a",@progbits
	.sectionflags	@""
	.align	4
.nv.constant0._Z6kernelPiiiiiiii:
	.zero		932


//--------------------- SYMBOLS --------------------------

	.type		.nv.reservedSmem.offset0,@object
	.size		.nv.reservedSmem.offset0,0x4
